//
// Generated by NVIDIA NVVM Compiler
//
// Compiler Build ID: CL-36424714
// Cuda compilation tools, release 13.0, V13.0.88
// Based on NVVM 20.0.0
//

.version 9.0
.target sm_100
.address_size 64

	// .globl	_Z3addPiS_S_

.visible .entry _Z3addPiS_S_(
	.param .u64 .ptr .align 1 _Z3addPiS_S__param_0,
	.param .u64 .ptr .align 1 _Z3addPiS_S__param_1,
	.param .u64 .ptr .align 1 _Z3addPiS_S__param_2
)
{
	.reg .pred 	%p<6>;
	.reg .b32 	%r<43>;
	.reg .b64 	%rd<15>;

	ld.param.u64 	%rd4, [_Z3addPiS_S__param_0];
	ld.param.u64 	%rd5, [_Z3addPiS_S__param_1];
	ld.param.u64 	%rd6, [_Z3addPiS_S__param_2];
	cvta.to.global.u64 	%rd1, %rd6;
	cvta.to.global.u64 	%rd2, %rd5;
	cvta.to.global.u64 	%rd3, %rd4;
	mov.u32 	%r11, %ctaid.x;
	mov.u32 	%r12, %ntid.x;
	mov.u32 	%r13, %tid.x;
	mad.lo.s32 	%r14, %r11, %r12, %r13;
	mov.u32 	%r15, %ctaid.y;
	mov.u32 	%r16, %ntid.y;
	mov.u32 	%r17, %tid.y;
	mad.lo.s32 	%r18, %r15, %r16, %r17;
	mov.u32 	%r19, %nctaid.y;
	mul.lo.s32 	%r20, %r18, %r16;
	mad.lo.s32 	%r21, %r14, %r12, %r20;
	mul.lo.s32 	%r1, %r21, %r19;
	setp.gt.s32 	%p1, %r1, 15;
	@%p1 bra 	$L__BB0_6;
	neg.s32 	%r22, %r1;
	and.b32  	%r2, %r22, 3;
	setp.eq.s32 	%p2, %r2, 0;
	mov.u32 	%r41, %r1;
	@%p2 bra 	$L__BB0_4;
	neg.s32 	%r39, %r2;
	mov.u32 	%r41, %r1;
$L__BB0_3:
	.pragma "nounroll";
	mul.wide.s32 	%rd7, %r41, 4;
	add.s64 	%rd8, %rd1, %rd7;
	add.s64 	%rd9, %rd2, %rd7;
	add.s64 	%rd10, %rd3, %rd7;
	ld.global.u32 	%r23, [%rd10];
	ld.global.u32 	%r24, [%rd9];
	add.s32 	%r25, %r24, %r23;
	st.global.u32 	[%rd8], %r25;
	add.s32 	%r41, %r41, 1;
	add.s32 	%r39, %r39, 1;
	setp.ne.s32 	%p3, %r39, 0;
	@%p3 bra 	$L__BB0_3;
$L__BB0_4:
	add.s32 	%r26, %r1, -13;
	setp.lt.u32 	%p4, %r26, 3;
	@%p4 bra 	$L__BB0_6;
$L__BB0_5:
	mul.wide.s32 	%rd11, %r41, 4;
	add.s64 	%rd12, %rd3, %rd11;
	ld.global.u32 	%r27, [%rd12];
	add.s64 	%rd13, %rd2, %rd11;
	ld.global.u32 	%r28, [%rd13];
	add.s32 	%r29, %r28, %r27;
	add.s64 	%rd14, %rd1, %rd11;
	st.global.u32 	[%rd14], %r29;
	ld.global.u32 	%r30, [%rd12+4];
	ld.global.u32 	%r31, [%rd13+4];
	add.s32 	%r32, %r31, %r30;
	st.global.u32 	[%rd14+4], %r32;
	ld.global.u32 	%r33, [%rd12+8];
	ld.global.u32 	%r34, [%rd13+8];
	add.s32 	%r35, %r34, %r33;
	st.global.u32 	[%rd14+8], %r35;
	ld.global.u32 	%r36, [%rd12+12];
	ld.global.u32 	%r37, [%rd13+12];
	add.s32 	%r38, %r37, %r36;
	st.global.u32 	[%rd14+12], %r38;
	add.s32 	%r41, %r41, 4;
	setp.ne.s32 	%p5, %r41, 16;
	@%p5 bra 	$L__BB0_5;
$L__BB0_6:
	ret;

}


// ===== COMPILED SASS (sm_100) =====

	.target	sm_100

	.elftype	@"ET_EXEC"


//--------------------- .note.nv.tkinfo           --------------------------
	.section	.note.nv.tkinfo,"",@"SHT_NOTE"
	.sectionflags	@"SHF_NOTE_NV_TKINFO"
	.tkinfo
        /*0018*/ 	.word	0x00000002
        /*0030*/ 	.string	""
        /*0030*/ 	.string	"ptxas"
        /*0030*/ 	.string	"Cuda compilation tools, release 13.0, V13.0.88"
        /*0030*/ 	.string	"Build cuda_13.0.r13.0/compiler.36424714_0"
        /*0030*/ 	.string	"-arch sm_100 -m 64 "



//--------------------- .note.nv.cuinfo           --------------------------
	.section	.note.nv.cuinfo,"",@"SHT_NOTE"
	.sectionflags	@"SHF_NOTE_NV_CUINFO"
        /*0018*/ 	.short	0x0002
        /*001a*/ 	.short	0x0064
        /*001c*/ 	.short	0x0082
	.zero		2


//--------------------- .nv.info                  --------------------------
	.section	.nv.info,"",@"SHT_CUDA_INFO"
	.align	4


	//----- nvinfo : EIATTR_REGCOUNT
	.align		4
        /*0000*/ 	.byte	0x04, 0x2f
        /*0002*/ 	.short	(.L_1 - .L_0)
	.align		4
.L_0:
        /*0004*/ 	.word	index@(_Z3addPiS_S_)
        /*0008*/ 	.word	0x00000012


	//----- nvinfo : EIATTR_FRAME_SIZE
	.align		4
.L_1:
        /*000c*/ 	.byte	0x04, 0x11
        /*000e*/ 	.short	(.L_3 - .L_2)
	.align		4
.L_2:
        /*0010*/ 	.word	index@(_Z3addPiS_S_)
        /*0014*/ 	.word	0x00000000


	//----- nvinfo : EIATTR_MIN_STACK_SIZE
	.align		4
.L_3:
        /*0018*/ 	.byte	0x04, 0x12
        /*001a*/ 	.short	(.L_5 - .L_4)
	.align		4
.L_4:
        /*001c*/ 	.word	index@(_Z3addPiS_S_)
        /*0020*/ 	.word	0x00000000
.L_5:


//--------------------- .nv.compat                --------------------------
	.section	.nv.compat,"",@"SHT_CUDA_COMPAT_INFO"
	.align	4
        /*0000*/ 	.byte	0x02, 0x09, 0x00, 0x00, 0x02, 0x02, 0x01, 0x00, 0x02, 0x05, 0x05, 0x00, 0x03, 0x07, 0x01, 0x01
        /*0010*/ 	.byte	0x02, 0x03, 0x00, 0x00, 0x02, 0x06, 0x01, 0x00, 0x04, 0x0b, 0x08, 0x00, 0x09, 0x00, 0x00, 0x00
        /*0020*/ 	.byte	0x00, 0x00, 0x00, 0x00


//--------------------- .nv.info._Z3addPiS_S_     --------------------------
	.section	.nv.info._Z3addPiS_S_,"",@"SHT_CUDA_INFO"
	.sectionflags	@""
	.align	4


	//----- nvinfo : EIATTR_CUDA_API_VERSION
	.align		4
        /*0000*/ 	.byte	0x04, 0x37
        /*0002*/ 	.short	(.L_7 - .L_6)
.L_6:
        /*0004*/ 	.word	0x00000082


	//----- nvinfo : EIATTR_KPARAM_INFO
	.align		4
.L_7:
        /*0008*/ 	.byte	0x04, 0x17
        /*000a*/ 	.short	(.L_9 - .L_8)
.L_8:
        /*000c*/ 	.word	0x00000000
        /*0010*/ 	.short	0x0002
        /*0012*/ 	.short	0x0010
        /*0014*/ 	.byte	0x00, 0xf5, 0x21, 0x00


	//----- nvinfo : EIATTR_KPARAM_INFO
	.align		4
.L_9:
        /*0018*/ 	.byte	0x04, 0x17
        /*001a*/ 	.short	(.L_11 - .L_10)
.L_10:
        /*001c*/ 	.word	0x00000000
        /*0020*/ 	.short	0x0001
        /*0022*/ 	.short	0x0008
        /*0024*/ 	.byte	0x00, 0xf5, 0x21, 0x00


	//----- nvinfo : EIATTR_KPARAM_INFO
	.align		4
.L_11:
        /*0028*/ 	.byte	0x04, 0x17
        /*002a*/ 	.short	(.L_13 - .L_12)
.L_12:
        /*002c*/ 	.word	0x00000000
        /*0030*/ 	.short	0x0000
        /*0032*/ 	.short	0x0000
        /*0034*/ 	.byte	0x00, 0xf5, 0x21, 0x00


	//----- nvinfo : EIATTR_SPARSE_MMA_MASK
	.align		4
.L_13:
        /*0038*/ 	.byte	0x03, 0x50
        /*003a*/ 	.short	0x0000


	//----- nvinfo : EIATTR_MAXREG_COUNT
	.align		4
        /*003c*/ 	.byte	0x03, 0x1b
        /*003e*/ 	.short	0x00ff


	//----- nvinfo : EIATTR_MERCURY_ISA_VERSION
	.align		4
        /*0040*/ 	.byte	0x03, 0x5f
        /*0042*/ 	.short	0x0101


	//----- nvinfo : EIATTR_VRC_CTA_INIT_COUNT
	.align		4
        /*0044*/ 	.byte	0x02, 0x4a
	.zero		1
	.zero		1


	//----- nvinfo : EIATTR_EXIT_INSTR_OFFSETS
	.align		4
        /*0048*/ 	.byte	0x04, 0x1c
        /*004a*/ 	.short	(.L_15 - .L_14)


	//   ....[0]....
.L_14:
        /*004c*/ 	.word	0x000000e0


	//   ....[1]....
        /*0050*/ 	.word	0x00000260


	//   ....[2]....
        /*0054*/ 	.word	0x00000400


	//----- nvinfo : EIATTR_CRS_STACK_SIZE
	.align		4
.L_15:
        /*0058*/ 	.byte	0x04, 0x1e
        /*005a*/ 	.short	(.L_17 - .L_16)
.L_16:
        /*005c*/ 	.word	0x00000000


	//----- nvinfo : EIATTR_CBANK_PARAM_SIZE
	.align		4
.L_17:
        /*0060*/ 	.byte	0x03, 0x19
        /*0062*/ 	.short	0x0018


	//----- nvinfo : EIATTR_PARAM_CBANK
	.align		4
        /*0064*/ 	.byte	0x04, 0x0a
        /*0066*/ 	.short	(.L_19 - .L_18)
	.align		4
.L_18:
        /*0068*/ 	.word	index@(.nv.constant0._Z3addPiS_S_)
        /*006c*/ 	.short	0x0380
        /*006e*/ 	.short	0x0018


	//----- nvinfo : EIATTR_SW_WAR
	.align		4
.L_19:
        /*0070*/ 	.byte	0x04, 0x36
        /*0072*/ 	.short	(.L_21 - .L_20)
.L_20:
        /*0074*/ 	.word	0x00000008
.L_21:


//--------------------- .nv.callgraph             --------------------------
	.section	.nv.callgraph,"",@"SHT_CUDA_CALLGRAPH"
	.align	4
	.sectionentsize	8
	.align		4
        /*0000*/ 	.word	0x00000000
	.align		4
        /*0004*/ 	.word	0xffffffff
	.align		4
        /*0008*/ 	.word	0x00000000
	.align		4
        /*000c*/ 	.word	0xfffffffe
	.align		4
        /*0010*/ 	.word	0x00000000
	.align		4
        /*0014*/ 	.word	0xfffffffd
	.align		4
        /*0018*/ 	.word	0x00000000
	.align		4
        /*001c*/ 	.word	0xfffffffc


//--------------------- .text._Z3addPiS_S_        --------------------------
	.section	.text._Z3addPiS_S_,"ax",@progbits
	.align	128
        .global         _Z3addPiS_S_
        .type           _Z3addPiS_S_,@function
        .size           _Z3addPiS_S_,(.L_x_5 - _Z3addPiS_S_)
        .other          _Z3addPiS_S_,@"STO_CUDA_ENTRY STV_DEFAULT"
_Z3addPiS_S_:
.text._Z3addPiS_S_:
[----:B------:R-:W-:Y:S01]  /*0000*/  LDC R1, c[0x0][0x37c] ;  /* 0x0000df00ff017b82 */ /* 0x000fe20000000800 */
[----:B------:R-:W0:Y:S07]  /*0010*/  S2R R2, SR_TID.Y ;  /* 0x0000000000027919 */ /* 0x000e2e0000002200 */
[----:B------:R-:W1:Y:S01]  /*0020*/  LDC R4, c[0x0][0x360] ;  /* 0x0000d800ff047b82 */ /* 0x000e620000000800 */
[----:B------:R-:W1:Y:S07]  /*0030*/  S2R R3, SR_TID.X ;  /* 0x0000000000037919 */ /* 0x000e6e0000002100 */
[----:B------:R-:W0:Y:S08]  /*0040*/  S2UR UR5, SR_CTAID.Y ;  /* 0x00000000000579c3 */ /* 0x000e300000002600 */
[----:B------:R-:W0:Y:S01]  /*0050*/  LDC R5, c[0x0][0x364] ;  /* 0x0000d900ff057b82 */ /* 0x000e220000000800 */
[----:B------:R-:W2:Y:S07]  /*0060*/  LDCU UR6, c[0x0][0x374] ;  /* 0x00006e80ff0677ac */ /* 0x000eae0008000800 */
[----:B------:R-:W1:Y:S01]  /*0070*/  S2UR UR4, SR_CTAID.X ;  /* 0x00000000000479c3 */ /* 0x000e620000002500 */
[----:B0-----:R-:W-:-:S02]  /*0080*/  IMAD R2, R5, UR5, R2 ;  /* 0x0000000505027c24 */ /* 0x001fc4000f8e0202 */
[----:B-1----:R-:W-:Y:S02]  /*0090*/  IMAD R0, R4, UR4, R3 ;  /* 0x0000000404007c24 */ /* 0x002fe4000f8e0203 */
[----:B------:R-:W-:-:S04]  /*00a0*/  IMAD R3, R2, R5, RZ ;  /* 0x0000000502037224 */ /* 0x000fc800078e02ff */
[----:B------:R-:W-:-:S04]  /*00b0*/  IMAD R0, R0, R4, R3 ;  /* 0x0000000400007224 */ /* 0x000fc800078e0203 */
[----:B--2---:R-:W-:-:S05]  /*00c0*/  IMAD R0, R0, UR6, RZ ;  /* 0x0000000600007c24 */ /* 0x004fca000f8e02ff */
[----:B------:R-:W-:-:S13]  /*00d0*/  ISETP.GT.AND P0, PT, R0, 0xf, PT ;  /* 0x0000000f0000780c */ /* 0x000fda0003f04270 */
[----:B------:R-:W-:Y:S05]  /*00e0*/  @P0 EXIT ;  /* 0x000000000000094d */ /* 0x000fea0003800000 */
[C---:B------:R-:W-:Y:S01]  /*00f0*/  IADD3 R2, PT, PT, -R0.reuse, RZ, RZ ;  /* 0x000000ff00027210 */ /* 0x040fe20007ffe1ff */
[----:B------:R-:W0:Y:S01]  /*0100*/  LDCU.64 UR4, c[0x0][0x358] ;  /* 0x00006b00ff0477ac */ /* 0x000e220008000a00 */
[----:B------:R-:W-:Y:S01]  /*0110*/  IADD3 R3, PT, PT, R0, -0xd, RZ ;  /* 0xfffffff300037810 */ /* 0x000fe20007ffe0ff */
[----:B------:R-:W-:Y:S01]  /*0120*/  BSSY.RECONVERGENT B0, `(.L_x_0) ;  /* 0x0000013000007945 */ /* 0x000fe20003800200 */
[----:B------:R-:W-:Y:S02]  /*0130*/  LOP3.LUT P1, R2, R2, 0x3, RZ, 0xc0, !PT ;  /* 0x0000000302027812 */ /* 0x000fe4000782c0ff */
[----:B------:R-:W-:-:S11]  /*0140*/  ISETP.GE.U32.AND P0, PT, R3, 0x3, PT ;  /* 0x000000030300780c */ /* 0x000fd60003f06070 */
[----:B------:R-:W-:Y:S05]  /*0150*/  @!P1 BRA `(.L_x_1) ;  /* 0x00000000003c9947 */ /* 0x000fea0003800000 */
[----:B------:R-:W1:Y:S01]  /*0160*/  LDC.64 R8, c[0x0][0x390] ;  /* 0x0000e400ff087b82 */ /* 0x000e620000000a00 */
[----:B------:R-:W-:-:S07]  /*0170*/  IADD3 R14, PT, PT, -R2, RZ, RZ ;  /* 0x000000ff020e7210 */ /* 0x000fce0007ffe1ff */
[----:B------:R-:W2:Y:S08]  /*0180*/  LDC.64 R12, c[0x0][0x380] ;  /* 0x0000e000ff0c7b82 */ /* 0x000eb00000000a00 */
[----:B------:R-:W3:Y:S02]  /*0190*/  LDC.64 R10, c[0x0][0x388] ;  /* 0x0000e200ff0a7b82 */ /* 0x000ee40000000a00 */
.L_x_2:
[----:B---3--:R-:W-:-:S04]  /*01a0*/  IMAD.WIDE R4, R0, 0x4, R10 ;  /* 0x0000000400047825 */ /* 0x008fc800078e020a */
[C---:B--2---:R-:W-:Y:S02]  /*01b0*/  IMAD.WIDE R6, R0.reuse, 0x4, R12 ;  /* 0x0000000400067825 */ /* 0x044fe400078e020c */
[----:B0-----:R-:W2:Y:S04]  /*01c0*/  LDG.E R5, desc[UR4][R4.64] ;  /* 0x0000000404057981 */ /* 0x001ea8000c1e1900 */
[----:B------:R-:W2:Y:S01]  /*01d0*/  LDG.E R6, desc[UR4][R6.64] ;  /* 0x0000000406067981 */ /* 0x000ea2000c1e1900 */
[C---:B-1--4-:R-:W-:Y:S01]  /*01e0*/  IMAD.WIDE R2, R0.reuse, 0x4, R8 ;  /* 0x0000000400027825 */ /* 0x052fe200078e0208 */
[----:B------:R-:W-:-:S03]  /*01f0*/  IADD3 R0, PT, PT, R0, 0x1, RZ ;  /* 0x0000000100007810 */ /* 0x000fc60007ffe0ff */
[----:B------:R-:W-:-:S05]  /*0200*/  VIADD R14, R14, 0x1 ;  /* 0x000000010e0e7836 */ /* 0x000fca0000000000 */
[----:B------:R-:W-:Y:S02]  /*0210*/  ISETP.NE.AND P1, PT, R14, RZ, PT ;  /* 0x000000ff0e00720c */ /* 0x000fe40003f25270 */
[----:B--2---:R-:W-:-:S05]  /*0220*/  IADD3 R15, PT, PT, R6, R5, RZ ;  /* 0x00000005060f7210 */ /* 0x004fca0007ffe0ff */
[----:B------:R4:W-:Y:S06]  /*0230*/  STG.E desc[UR4][R2.64], R15 ;  /* 0x0000000f02007986 */ /* 0x0009ec000c101904 */
[----:B------:R-:W-:Y:S05]  /*0240*/  @P1 BRA `(.L_x_2) ;  /* 0xfffffffc00d41947 */ /* 0x000fea000383ffff */
.L_x_1:
[----:B0-----:R-:W-:Y:S05]  /*0250*/  BSYNC.RECONVERGENT B0 ;  /* 0x0000000000007941 */ /* 0x001fea0003800200 */
.L_x_0:
[----:B------:R-:W-:Y:S05]  /*0260*/  @!P0 EXIT ;  /* 0x000000000000894d */ /* 0x000fea0003800000 */
.L_x_3:
[----:B0---4-:R-:W0:Y:S08]  /*0270*/  LDC.64 R2, c[0x0][0x380] ;  /* 0x0000e000ff027b82 */ /* 0x011e300000000a00 */
[----:B------:R-:W1:Y:S08]  /*0280*/  LDC.64 R4, c[0x0][0x388] ;  /* 0x0000e200ff047b82 */ /* 0x000e700000000a00 */
[----:B------:R-:W2:Y:S01]  /*0290*/  LDC.64 R6, c[0x0][0x390] ;  /* 0x0000e400ff067b82 */ /* 0x000ea20000000a00 */
[----:B0-----:R-:W-:-:S05]  /*02a0*/  IMAD.WIDE R2, R0, 0x4, R2 ;  /* 0x0000000400027825 */ /* 0x001fca00078e0202 */
[----:B------:R-:W3:Y:S01]  /*02b0*/  LDG.E R8, desc[UR4][R2.64] ;  /* 0x0000000402087981 */ /* 0x000ee2000c1e1900 */
[----:B-1----:R-:W-:-:S05]  /*02c0*/  IMAD.WIDE R4, R0, 0x4, R4 ;  /* 0x0000000400047825 */ /* 0x002fca00078e0204 */
[----:B------:R-:W3:Y:S01]  /*02d0*/  LDG.E R9, desc[UR4][R4.64] ;  /* 0x0000000404097981 */ /* 0x000ee2000c1e1900 */
[----:B--2---:R-:W-:Y:S01]  /*02e0*/  IMAD.WIDE R6, R0, 0x4, R6 ;  /* 0x0000000400067825 */ /* 0x004fe200078e0206 */
[----:B---3--:R-:W-:-:S05]  /*02f0*/  IADD3 R9, PT, PT, R8, R9, RZ ;  /* 0x0000000908097210 */ /* 0x008fca0007ffe0ff */
[----:B------:R0:W-:Y:S04]  /*0300*/  STG.E desc[UR4][R6.64], R9 ;  /* 0x0000000906007986 */ /* 0x0001e8000c101904 */
[----:B------:R-:W2:Y:S04]  /*0310*/  LDG.E R8, desc[UR4][R2.64+0x4] ;  /* 0x0000040402087981 */ /* 0x000ea8000c1e1900 */
[----:B------:R-:W2:Y:S02]  /*0320*/  LDG.E R11, desc[UR4][R4.64+0x4] ;  /* 0x00000404040b7981 */ /* 0x000ea4000c1e1900 */
[----:B--2---:R-:W-:-:S05]  /*0330*/  IMAD.IADD R11, R8, 0x1, R11 ;  /* 0x00000001080b7824 */ /* 0x004fca00078e020b */
[----:B------:R0:W-:Y:S04]  /*0340*/  STG.E desc[UR4][R6.64+0x4], R11 ;  /* 0x0000040b06007986 */ /* 0x0001e8000c101904 */
[----:B------:R-:W2:Y:S04]  /*0350*/  LDG.E R8, desc[UR4][R2.64+0x8] ;  /* 0x0000080402087981 */ /* 0x000ea8000c1e1900 */
[----:B------:R-:W2:Y:S02]  /*0360*/  LDG.E R13, desc[UR4][R4.64+0x8] ;  /* 0x00000804040d7981 */ /* 0x000ea4000c1e1900 */
[----:B--2---:R-:W-:-:S05]  /*0370*/  IADD3 R13, PT, PT, R8, R13, RZ ;  /* 0x0000000d080d7210 */ /* 0x004fca0007ffe0ff */
[----:B------:R0:W-:Y:S04]  /*0380*/  STG.E desc[UR4][R6.64+0x8], R13 ;  /* 0x0000080d06007986 */ /* 0x0001e8000c101904 */
[----:B------:R-:W2:Y:S04]  /*0390*/  LDG.E R8, desc[UR4][R2.64+0xc] ;  /* 0x00000c0402087981 */ /* 0x000ea8000c1e1900 */
[----:B------:R-:W2:Y:S01]  /*03a0*/  LDG.E R15, desc[UR4][R4.64+0xc] ;  /* 0x00000c04040f7981 */ /* 0x000ea2000c1e1900 */
[----:B------:R-:W-:-:S04]  /*03b0*/  IADD3 R0, PT, PT, R0, 0x4, RZ ;  /* 0x0000000400007810 */ /* 0x000fc80007ffe0ff */
[----:B------:R-:W-:Y:S02]  /*03c0*/  ISETP.NE.AND P0, PT, R0, 0x10, PT ;  /* 0x000000100000780c */ /* 0x000fe40003f05270 */
[----:B--2---:R-:W-:-:S05]  /*03d0*/  IADD3 R15, PT, PT, R8, R15, RZ ;  /* 0x0000000f080f7210 */ /* 0x004fca0007ffe0ff */
[----:B------:R0:W-:Y:S06]  /*03e0*/  STG.E desc[UR4][R6.64+0xc], R15 ;  /* 0x00000c0f06007986 */ /* 0x0001ec000c101904 */
[----:B------:R-:W-:Y:S05]  /*03f0*/  @P0 BRA `(.L_x_3) ;  /* 0xfffffffc009c0947 */ /* 0x000fea000383ffff */
[----:B------:R-:W-:Y:S05]  /*0400*/  EXIT ;  /* 0x000000000000794d */ /* 0x000fea0003800000 */
.L_x_4:
[----:B------:R-:W-:-:S00]  /*0410*/  BRA `(.L_x_4) ;  /* 0xfffffffc00fc7947 */ /* 0x000fc0000383ffff */
[----:B------:R-:W-:-:S00]  /*0420*/  NOP ;  /* 0x0000000000007918 */ /* 0x000fc00000000000 */
        /* <DEDUP_REMOVED lines=13> */
.L_x_5:


//--------------------- .nv.shared.reserved.0     --------------------------
	.section	.nv.shared.reserved.0,"aw",@nobits
	.weak		__nv_reservedSMEM_offset_0_alias
	.size		__nv_reservedSMEM_offset_0_alias, 0, 64
	.other		__nv_reservedSMEM_offset_0_alias,@"STO_CUDA_RESERVED_SHARED STV_DEFAULT"
__nv_reservedSMEM_offset_0_alias:
	.zero		0
	.zero		64


//--------------------- .nv.constant0._Z3addPiS_S_ --------------------------
	.section	.nv.constant0._Z3addPiS_S_,"a",@progbits
	.sectionflags	@""
	.align	4
.nv.constant0._Z3addPiS_S_:
	.zero		920


//--------------------- SYMBOLS --------------------------

	.type		.nv.reservedSmem.offset0,@object
	.size		.nv.reservedSmem.offset0,0x4
